	.headerflags	@"EF_CUDA_TEXMODE_UNIFIED EF_CUDA_64BIT_ADDRESS EF_CUDA_ACCELERATORS EF_CUDA_SM90 EF_CUDA_VIRTUAL_SM(EF_CUDA_SM90)"
	.elftype	@"ET_EXEC"


//--------------------- .nv.info                  --------------------------
	.section	.nv.info,"",@"SHT_CUDA_INFO"
	.align	4


	//----- nvinfo : EIATTR_REGCOUNT
	.align		4
        /*0000*/ 	.byte	0x04, 0x2f
        /*0002*/ 	.short	(.L_1 - .L_0)
	.align		4
.L_0:
        /*0004*/ 	.word	index@(triton_poi_fused_mul_2)
        /*0008*/ 	.word	0x0000000c


	//----- nvinfo : EIATTR_MIN_STACK_SIZE
	.align		4
.L_1:
        /*000c*/ 	.byte	0x04, 0x12
        /*000e*/ 	.short	(.L_3 - .L_2)
	.align		4
.L_2:
        /*0010*/ 	.word	index@(triton_poi_fused_mul_2)
        /*0014*/ 	.word	0x00000000


	//----- nvinfo : EIATTR_FRAME_SIZE
	.align		4
.L_3:
        /*0018*/ 	.byte	0x04, 0x11
        /*001a*/ 	.short	(.L_5 - .L_4)
	.align		4
.L_4:
        /*001c*/ 	.word	index@(triton_poi_fused_mul_2)
        /*0020*/ 	.word	0x00000000


	//----- nvinfo : EIATTR_MIN_STACK_SIZE
	.align		4
.L_5:
        /*0024*/ 	.byte	0x04, 0x12
        /*0026*/ 	.short	(.L_7 - .L_6)
	.align		4
.L_6:
        /*0028*/ 	.word	index@(triton_poi_fused_mul_2)
        /*002c*/ 	.word	0x00000000
.L_7:


//--------------------- .nv.info.triton_poi_fused_mul_2 --------------------------
	.section	.nv.info.triton_poi_fused_mul_2,"",@"SHT_CUDA_INFO"
	.sectionflags	@""
	.align	4


	//----- nvinfo : EIATTR_CUDA_API_VERSION
	.align		4
        /*0000*/ 	.byte	0x04, 0x37
        /*0002*/ 	.short	(.L_9 - .L_8)
.L_8:
        /*0004*/ 	.word	0x0000007c


	//----- nvinfo : EIATTR_KPARAM_INFO
	.align		4
.L_9:
        /*0008*/ 	.byte	0x04, 0x17
        /*000a*/ 	.short	(.L_11 - .L_10)
.L_10:
        /*000c*/ 	.word	0x00000000
        /*0010*/ 	.short	0x0002
        /*0012*/ 	.short	0x0010
        /*0014*/ 	.byte	0x00, 0xf0, 0x11, 0x00


	//----- nvinfo : EIATTR_KPARAM_INFO
	.align		4
.L_11:
        /*0018*/ 	.byte	0x04, 0x17
        /*001a*/ 	.short	(.L_13 - .L_12)
.L_12:
        /*001c*/ 	.word	0x00000000
        /*0020*/ 	.short	0x0001
        /*0022*/ 	.short	0x0008
        /*0024*/ 	.byte	0x00, 0xf4, 0x21, 0x00


	//----- nvinfo : EIATTR_KPARAM_INFO
	.align		4
.L_13:
        /*0028*/ 	.byte	0x04, 0x17
        /*002a*/ 	.short	(.L_15 - .L_14)
.L_14:
        /*002c*/ 	.word	0x00000000
        /*0030*/ 	.short	0x0000
        /*0032*/ 	.short	0x0000
        /*0034*/ 	.byte	0x00, 0xf4, 0x21, 0x00


	//----- nvinfo : EIATTR_SPARSE_MMA_MASK
	.align		4
.L_15:
        /*0038*/ 	.byte	0x03, 0x50
        /*003a*/ 	.short	0x0000


	//----- nvinfo : EIATTR_MAXREG_COUNT
	.align		4
        /*003c*/ 	.byte	0x03, 0x1b
        /*003e*/ 	.short	0x00ff


	//----- nvinfo : EIATTR_EXIT_INSTR_OFFSETS
	.align		4
        /*0040*/ 	.byte	0x04, 0x1c
        /*0042*/ 	.short	(.L_17 - .L_16)


	//   ....[0]....
.L_16:
        /*0044*/ 	.word	0x00000120


	//   ....[1]....
        /*0048*/ 	.word	0x00000140


	//----- nvinfo : EIATTR_REQNTID
	.align		4
.L_17:
        /*004c*/ 	.byte	0x04, 0x10
        /*004e*/ 	.short	(.L_19 - .L_18)
.L_18:
        /*0050*/ 	.word	0x00000020
        /*0054*/ 	.word	0x00000001
        /*0058*/ 	.word	0x00000001


	//----- nvinfo : EIATTR_CBANK_PARAM_SIZE
	.align		4
.L_19:
        /*005c*/ 	.byte	0x03, 0x19
        /*005e*/ 	.short	0x0014


	//----- nvinfo : EIATTR_PARAM_CBANK
	.align		4
        /*0060*/ 	.byte	0x04, 0x0a
        /*0062*/ 	.short	(.L_21 - .L_20)
	.align		4
.L_20:
        /*0064*/ 	.word	index@(.nv.constant0.triton_poi_fused_mul_2)
        /*0068*/ 	.short	0x0210
        /*006a*/ 	.short	0x0014


	//----- nvinfo : EIATTR_SW_WAR
	.align		4
.L_21:
        /*006c*/ 	.byte	0x04, 0x36
        /*006e*/ 	.short	(.L_23 - .L_22)
.L_22:
        /*0070*/ 	.word	0x00000008
.L_23:


//--------------------- .nv.callgraph             --------------------------
	.section	.nv.callgraph,"",@"SHT_CUDA_CALLGRAPH"
	.align	4
	.sectionentsize	8
	.align		4
        /*0000*/ 	.word	0x00000000
	.align		4
        /*0004*/ 	.word	0xffffffff
	.align		4
        /*0008*/ 	.word	0x00000000
	.align		4
        /*000c*/ 	.word	0xfffffffe
	.align		4
        /*0010*/ 	.word	0x00000000
	.align		4
        /*0014*/ 	.word	0xfffffffd
	.align		4
        /*0018*/ 	.word	0x00000000
	.align		4
        /*001c*/ 	.word	0xfffffffc


//--------------------- .text.triton_poi_fused_mul_2 --------------------------
	.section	.text.triton_poi_fused_mul_2,"ax",@progbits
	.align	128
        .global         triton_poi_fused_mul_2
        .type           triton_poi_fused_mul_2,@function
        .size           triton_poi_fused_mul_2,(.L_x_1 - triton_poi_fused_mul_2)
        .other          triton_poi_fused_mul_2,@"STO_CUDA_ENTRY STV_DEFAULT"
triton_poi_fused_mul_2:
.text.triton_poi_fused_mul_2:
[----:B------:R-:W0:Y:S02]  /*0000*/  LDC R1, c[0x0][0x28] ;  /* 0x00000a00ff017b82 */ /* 0x000e240000000800 */
[----:B------:R-:W1:Y:S01]  /*0010*/  S2R R0, SR_TID.X ;  /* 0x0000000000007919 */ /* 0x000e620000002100 */
[----:B------:R-:W2:Y:S01]  /*0020*/  LDC.64 R4, c[0x0][0x218] ;  /* 0x00008600ff047b82 */ /* 0x000ea20000000a00 */
[----:B------:R-:W-:Y:S01]  /*0030*/  CS2R R8, SRZ ;  /* 0x0000000000087805 */ /* 0x000fe2000001ff00 */
[----:B------:R-:W-:Y:S01]  /*0040*/  ULDC.64 UR4, c[0x0][0x208] ;  /* 0x0000820000047ab9 */ /* 0x000fe20000000a00 */
[----:B------:R-:W3:Y:S05]  /*0050*/  S2R R7, SR_CTAID.X ;  /* 0x0000000000077919 */ /* 0x000eea0000002500 */
[----:B------:R-:W4:Y:S01]  /*0060*/  LDC.64 R2, c[0x0][0x210] ;  /* 0x00008400ff027b82 */ /* 0x000f220000000a00 */
[----:B-1----:R-:W-:-:S04]  /*0070*/  SHF.L.U32 R0, R0, 0x1, RZ ;  /* 0x0000000100007819 */ /* 0x002fc800000006ff */
[----:B------:R-:W-:-:S04]  /*0080*/  LOP3.LUT R0, R0, 0x3e, RZ, 0xc0, !PT ;  /* 0x0000003e00007812 */ /* 0x000fc800078ec0ff */
[----:B---3--:R-:W-:-:S04]  /*0090*/  LEA R7, R7, R0, 0x6 ;  /* 0x0000000007077211 */ /* 0x008fc800078e30ff */
[C---:B------:R-:W-:Y:S01]  /*00a0*/  ISETP.GE.AND P0, PT, R7.reuse, 0x40, PT ;  /* 0x000000400700780c */ /* 0x040fe20003f06270 */
[----:B--2---:R-:W-:-:S04]  /*00b0*/  IMAD.WIDE R4, R7, 0x4, R4 ;  /* 0x0000000407047825 */ /* 0x004fc800078e0204 */
[----:B----4-:R-:W-:Y:S01]  /*00c0*/  IMAD.WIDE R2, R7, 0x4, R2 ;  /* 0x0000000407027825 */ /* 0x010fe200078e0202 */
[----:B------:R-:W-:-:S07]  /*00d0*/  CS2R R6, SRZ ;  /* 0x0000000000067805 */ /* 0x000fce000001ff00 */
[----:B------:R-:W2:Y:S04]  /*00e0*/  @!P0 LDG.E.64 R8, desc[UR4][R4.64] ;  /* 0x0000000404088981 */ /* 0x000ea8000c1e1b00 */
[----:B------:R-:W2:Y:S02]  /*00f0*/  @!P0 LDG.E.64 R6, desc[UR4][R2.64] ;  /* 0x0000000402068981 */ /* 0x000ea4000c1e1b00 */
[----:B--2---:R-:W-:Y:S01]  /*0100*/  FMUL R6, R8, R6 ;  /* 0x0000000608067220 */ /* 0x004fe20000400000 */
[----:B------:R-:W-:Y:S01]  /*0110*/  FMUL R7, R9, R7 ;  /* 0x0000000709077220 */ /* 0x000fe20000400000 */
[----:B------:R-:W-:Y:S06]  /*0120*/  @P0 EXIT ;  /* 0x000000000000094d */ /* 0x000fec0003800000 */
[----:B------:R-:W-:Y:S01]  /*0130*/  STG.E.64 desc[UR4][R2.64], R6 ;  /* 0x0000000602007986 */ /* 0x000fe2000c101b04 */
[----:B------:R-:W-:Y:S05]  /*0140*/  EXIT ;  /* 0x000000000000794d */ /* 0x000fea0003800000 */
.L_x_0:
[----:B------:R-:W-:-:S00]  /*0150*/  BRA `(.L_x_0) ;  /* 0xfffffffc00fc7947 */ /* 0x000fc0000383ffff */
[----:B------:R-:W-:-:S00]  /*0160*/  NOP ;  /* 0x0000000000007918 */ /* 0x000fc00000000000 */
        /* <DEDUP_REMOVED lines=9> */
.L_x_1:


//--------------------- .nv.constant0.triton_poi_fused_mul_2 --------------------------
	.section	.nv.constant0.triton_poi_fused_mul_2,"a",@progbits
	.sectionflags	@""
	.align	4
.nv.constant0.triton_poi_fused_mul_2:
	.zero		548
